//
// Generated by NVIDIA NVVM Compiler
//
// Compiler Build ID: CL-36424714
// Cuda compilation tools, release 13.0, V13.0.88
// Based on NVVM 20.0.0
//

.version 9.0
.target sm_100
.address_size 64

	// .globl	_Z10mul24_testPiS_

.visible .entry _Z10mul24_testPiS_(
	.param .u64 .ptr .align 1 _Z10mul24_testPiS__param_0,
	.param .u64 .ptr .align 1 _Z10mul24_testPiS__param_1
)
{
	.reg .b32 	%r<9>;
	.reg .b64 	%rd<9>;

	ld.param.u64 	%rd1, [_Z10mul24_testPiS__param_0];
	ld.param.u64 	%rd2, [_Z10mul24_testPiS__param_1];
	cvta.to.global.u64 	%rd3, %rd2;
	cvta.to.global.u64 	%rd4, %rd1;
	mov.u32 	%r1, %ctaid.x;
	mov.u32 	%r2, %ntid.x;
	shl.b32 	%r3, %r1, 8;
	shr.s32 	%r4, %r3, 8;
	mov.u32 	%r5, %tid.x;
	mad.lo.s32 	%r6, %r4, %r2, %r5;
	and.b32  	%r7, %r1, 16777215;
	mad.lo.s32 	%r8, %r7, %r2, %r5;
	mul.wide.s32 	%rd5, %r6, 4;
	add.s64 	%rd6, %rd4, %rd5;
	st.global.u32 	[%rd6], %r6;
	mul.wide.u32 	%rd7, %r8, 4;
	add.s64 	%rd8, %rd3, %rd7;
	st.global.u32 	[%rd8], %r6;
	ret;

}


// ===== COMPILED SASS (sm_100) =====

	.target	sm_100

	.elftype	@"ET_EXEC"


//--------------------- .note.nv.tkinfo           --------------------------
	.section	.note.nv.tkinfo,"",@"SHT_NOTE"
	.sectionflags	@"SHF_NOTE_NV_TKINFO"
	.tkinfo
        /*0018*/ 	.word	0x00000002
        /*0030*/ 	.string	""
        /*0030*/ 	.string	"ptxas"
        /*0030*/ 	.string	"Cuda compilation tools, release 13.0, V13.0.88"
        /*0030*/ 	.string	"Build cuda_13.0.r13.0/compiler.36424714_0"
        /*0030*/ 	.string	"-arch sm_100 -m 64 "



//--------------------- .note.nv.cuinfo           --------------------------
	.section	.note.nv.cuinfo,"",@"SHT_NOTE"
	.sectionflags	@"SHF_NOTE_NV_CUINFO"
        /*0018*/ 	.short	0x0002
        /*001a*/ 	.short	0x0064
        /*001c*/ 	.short	0x0082
	.zero		2


//--------------------- .nv.info                  --------------------------
	.section	.nv.info,"",@"SHT_CUDA_INFO"
	.align	4


	//----- nvinfo : EIATTR_REGCOUNT
	.align		4
        /*0000*/ 	.byte	0x04, 0x2f
        /*0002*/ 	.short	(.L_1 - .L_0)
	.align		4
.L_0:
        /*0004*/ 	.word	index@(_Z10mul24_testPiS_)
        /*0008*/ 	.word	0x0000000c


	//----- nvinfo : EIATTR_FRAME_SIZE
	.align		4
.L_1:
        /*000c*/ 	.byte	0x04, 0x11
        /*000e*/ 	.short	(.L_3 - .L_2)
	.align		4
.L_2:
        /*0010*/ 	.word	index@(_Z10mul24_testPiS_)
        /*0014*/ 	.word	0x00000000


	//----- nvinfo : EIATTR_MIN_STACK_SIZE
	.align		4
.L_3:
        /*0018*/ 	.byte	0x04, 0x12
        /*001a*/ 	.short	(.L_5 - .L_4)
	.align		4
.L_4:
        /*001c*/ 	.word	index@(_Z10mul24_testPiS_)
        /*0020*/ 	.word	0x00000000
.L_5:


//--------------------- .nv.compat                --------------------------
	.section	.nv.compat,"",@"SHT_CUDA_COMPAT_INFO"
	.align	4
        /*0000*/ 	.byte	0x02, 0x09, 0x00, 0x00, 0x02, 0x02, 0x01, 0x00, 0x02, 0x05, 0x05, 0x00, 0x03, 0x07, 0x01, 0x01
        /*0010*/ 	.byte	0x02, 0x03, 0x00, 0x00, 0x02, 0x06, 0x01, 0x00, 0x04, 0x0b, 0x08, 0x00, 0x09, 0x00, 0x00, 0x00
        /*0020*/ 	.byte	0x00, 0x00, 0x00, 0x00


//--------------------- .nv.info._Z10mul24_testPiS_ --------------------------
	.section	.nv.info._Z10mul24_testPiS_,"",@"SHT_CUDA_INFO"
	.sectionflags	@""
	.align	4


	//----- nvinfo : EIATTR_CUDA_API_VERSION
	.align		4
        /*0000*/ 	.byte	0x04, 0x37
        /*0002*/ 	.short	(.L_7 - .L_6)
.L_6:
        /*0004*/ 	.word	0x00000082


	//----- nvinfo : EIATTR_KPARAM_INFO
	.align		4
.L_7:
        /*0008*/ 	.byte	0x04, 0x17
        /*000a*/ 	.short	(.L_9 - .L_8)
.L_8:
        /*000c*/ 	.word	0x00000000
        /*0010*/ 	.short	0x0001
        /*0012*/ 	.short	0x0008
        /*0014*/ 	.byte	0x00, 0xf5, 0x21, 0x00


	//----- nvinfo : EIATTR_KPARAM_INFO
	.align		4
.L_9:
        /*0018*/ 	.byte	0x04, 0x17
        /*001a*/ 	.short	(.L_11 - .L_10)
.L_10:
        /*001c*/ 	.word	0x00000000
        /*0020*/ 	.short	0x0000
        /*0022*/ 	.short	0x0000
        /*0024*/ 	.byte	0x00, 0xf5, 0x21, 0x00


	//----- nvinfo : EIATTR_SPARSE_MMA_MASK
	.align		4
.L_11:
        /*0028*/ 	.byte	0x03, 0x50
        /*002a*/ 	.short	0x0000


	//----- nvinfo : EIATTR_MAXREG_COUNT
	.align		4
        /*002c*/ 	.byte	0x03, 0x1b
        /*002e*/ 	.short	0x00ff


	//----- nvinfo : EIATTR_MERCURY_ISA_VERSION
	.align		4
        /*0030*/ 	.byte	0x03, 0x5f
        /*0032*/ 	.short	0x0101


	//----- nvinfo : EIATTR_VRC_CTA_INIT_COUNT
	.align		4
        /*0034*/ 	.byte	0x02, 0x4a
	.zero		1
	.zero		1


	//----- nvinfo : EIATTR_EXIT_INSTR_OFFSETS
	.align		4
        /*0038*/ 	.byte	0x04, 0x1c
        /*003a*/ 	.short	(.L_13 - .L_12)


	//   ....[0]....
.L_12:
        /*003c*/ 	.word	0x00000100


	//----- nvinfo : EIATTR_CBANK_PARAM_SIZE
	.align		4
.L_13:
        /*0040*/ 	.byte	0x03, 0x19
        /*0042*/ 	.short	0x0010


	//----- nvinfo : EIATTR_PARAM_CBANK
	.align		4
        /*0044*/ 	.byte	0x04, 0x0a
        /*0046*/ 	.short	(.L_15 - .L_14)
	.align		4
.L_14:
        /*0048*/ 	.word	index@(.nv.constant0._Z10mul24_testPiS_)
        /*004c*/ 	.short	0x0380
        /*004e*/ 	.short	0x0010


	//----- nvinfo : EIATTR_SW_WAR
	.align		4
.L_15:
        /*0050*/ 	.byte	0x04, 0x36
        /*0052*/ 	.short	(.L_17 - .L_16)
.L_16:
        /*0054*/ 	.word	0x00000008
.L_17:


//--------------------- .nv.callgraph             --------------------------
	.section	.nv.callgraph,"",@"SHT_CUDA_CALLGRAPH"
	.align	4
	.sectionentsize	8
	.align		4
        /*0000*/ 	.word	0x00000000
	.align		4
        /*0004*/ 	.word	0xffffffff
	.align		4
        /*0008*/ 	.word	0x00000000
	.align		4
        /*000c*/ 	.word	0xfffffffe
	.align		4
        /*0010*/ 	.word	0x00000000
	.align		4
        /*0014*/ 	.word	0xfffffffd
	.align		4
        /*0018*/ 	.word	0x00000000
	.align		4
        /*001c*/ 	.word	0xfffffffc


//--------------------- .text._Z10mul24_testPiS_  --------------------------
	.section	.text._Z10mul24_testPiS_,"ax",@progbits
	.align	128
        .global         _Z10mul24_testPiS_
        .type           _Z10mul24_testPiS_,@function
        .size           _Z10mul24_testPiS_,(.L_x_1 - _Z10mul24_testPiS_)
        .other          _Z10mul24_testPiS_,@"STO_CUDA_ENTRY STV_DEFAULT"
_Z10mul24_testPiS_:
.text._Z10mul24_testPiS_:
[----:B------:R-:W-:Y:S08]  /*0000*/  LDC R1, c[0x0][0x37c] ;  /* 0x0000df00ff017b82 */ /* 0x000ff00000000800 */
[----:B------:R-:W0:Y:S01]  /*0010*/  S2UR UR5, SR_CTAID.X ;  /* 0x00000000000579c3 */ /* 0x000e220000002500 */
[----:B------:R-:W1:Y:S01]  /*0020*/  S2R R0, SR_TID.X ;  /* 0x0000000000007919 */ /* 0x000e620000002100 */
[----:B------:R-:W2:Y:S06]  /*0030*/  LDCU.64 UR6, c[0x0][0x358] ;  /* 0x00006b00ff0677ac */ /* 0x000eac0008000a00 */
[----:B------:R-:W1:Y:S08]  /*0040*/  LDC R9, c[0x0][0x360] ;  /* 0x0000d800ff097b82 */ /* 0x000e700000000800 */
[----:B------:R-:W3:Y:S08]  /*0050*/  LDC.64 R2, c[0x0][0x380] ;  /* 0x0000e000ff027b82 */ /* 0x000ef00000000a00 */
[----:B------:R-:W4:Y:S01]  /*0060*/  LDC.64 R4, c[0x0][0x388] ;  /* 0x0000e200ff047b82 */ /* 0x000f220000000a00 */
[----:B0-----:R-:W-:-:S02]  /*0070*/  USHF.L.U32 UR4, UR5, 0x8, URZ ;  /* 0x0000000805047899 */ /* 0x001fc400080006ff */
[----:B------:R-:W-:Y:S02]  /*0080*/  ULOP3.LUT UR5, UR5, 0xffffff, URZ, 0xc0, !UPT ;  /* 0x00ffffff05057892 */ /* 0x000fe4000f8ec0ff */
[----:B------:R-:W-:-:S06]  /*0090*/  USHF.R.S32.HI UR4, URZ, 0x8, UR4 ;  /* 0x00000008ff047899 */ /* 0x000fcc0008011404 */
[C-C-:B-1----:R-:W-:Y:S02]  /*00a0*/  IMAD R7, R9.reuse, UR4, R0.reuse ;  /* 0x0000000409077c24 */ /* 0x142fe4000f8e0200 */
[----:B------:R-:W-:Y:S02]  /*00b0*/  IMAD R9, R9, UR5, R0 ;  /* 0x0000000509097c24 */ /* 0x000fe4000f8e0200 */
[----:B---3--:R-:W-:-:S05]  /*00c0*/  IMAD.WIDE R2, R7, 0x4, R2 ;  /* 0x0000000407027825 */ /* 0x008fca00078e0202 */
[----:B--2---:R-:W-:Y:S01]  /*00d0*/  STG.E desc[UR6][R2.64], R7 ;  /* 0x0000000702007986 */ /* 0x004fe2000c101906 */
[----:B----4-:R-:W-:-:S05]  /*00e0*/  IMAD.WIDE.U32 R4, R9, 0x4, R4 ;  /* 0x0000000409047825 */ /* 0x010fca00078e0004 */
[----:B------:R-:W-:Y:S01]  /*00f0*/  STG.E desc[UR6][R4.64], R7 ;  /* 0x0000000704007986 */ /* 0x000fe2000c101906 */
[----:B------:R-:W-:Y:S05]  /*0100*/  EXIT ;  /* 0x000000000000794d */ /* 0x000fea0003800000 */
.L_x_0:
[----:B------:R-:W-:-:S00]  /*0110*/  BRA `(.L_x_0) ;  /* 0xfffffffc00fc7947 */ /* 0x000fc0000383ffff */
[----:B------:R-:W-:-:S00]  /*0120*/  NOP ;  /* 0x0000000000007918 */ /* 0x000fc00000000000 */
        /* <DEDUP_REMOVED lines=13> */
.L_x_1:


//--------------------- .nv.shared.reserved.0     --------------------------
	.section	.nv.shared.reserved.0,"aw",@nobits
	.weak		__nv_reservedSMEM_offset_0_alias
	.size		__nv_reservedSMEM_offset_0_alias, 0, 64
	.other		__nv_reservedSMEM_offset_0_alias,@"STO_CUDA_RESERVED_SHARED STV_DEFAULT"
__nv_reservedSMEM_offset_0_alias:
	.zero		0
	.zero		64


//--------------------- .nv.constant0._Z10mul24_testPiS_ --------------------------
	.section	.nv.constant0._Z10mul24_testPiS_,"a",@progbits
	.sectionflags	@""
	.align	4
.nv.constant0._Z10mul24_testPiS_:
	.zero		912


//--------------------- SYMBOLS --------------------------

	.type		.nv.reservedSmem.offset0,@object
	.size		.nv.reservedSmem.offset0,0x4
